	.headerflags	@"EF_CUDA_TEXMODE_UNIFIED EF_CUDA_64BIT_ADDRESS EF_CUDA_ACCELERATORS EF_CUDA_SM90 EF_CUDA_VIRTUAL_SM(EF_CUDA_SM90)"
	.elftype	@"ET_EXEC"


//--------------------- .nv.info                  --------------------------
	.section	.nv.info,"",@"SHT_CUDA_INFO"
	.align	4


	//----- nvinfo : EIATTR_REGCOUNT
	.align		4
        /*0000*/ 	.byte	0x04, 0x2f
        /*0002*/ 	.short	(.L_3 - .L_2)
	.align		4
.L_2:
        /*0004*/ 	.word	index@(triton_poi_fused_stack_14)
        /*0008*/ 	.word	0x00000020


	//----- nvinfo : EIATTR_MIN_STACK_SIZE
	.align		4
.L_3:
        /*000c*/ 	.byte	0x04, 0x12
        /*000e*/ 	.short	(.L_5 - .L_4)
	.align		4
.L_4:
        /*0010*/ 	.word	index@(triton_poi_fused_stack_14)
        /*0014*/ 	.word	0x00000000


	//----- nvinfo : EIATTR_FRAME_SIZE
	.align		4
.L_5:
        /*0018*/ 	.byte	0x04, 0x11
        /*001a*/ 	.short	(.L_7 - .L_6)
	.align		4
.L_6:
        /*001c*/ 	.word	index@(triton_poi_fused_stack_14)
        /*0020*/ 	.word	0x00000000


	//----- nvinfo : EIATTR_MIN_STACK_SIZE
	.align		4
.L_7:
        /*0024*/ 	.byte	0x04, 0x12
        /*0026*/ 	.short	(.L_9 - .L_8)
	.align		4
.L_8:
        /*0028*/ 	.word	index@(triton_poi_fused_stack_14)
        /*002c*/ 	.word	0x00000000
.L_9:


//--------------------- .nv.info.triton_poi_fused_stack_14 --------------------------
	.section	.nv.info.triton_poi_fused_stack_14,"",@"SHT_CUDA_INFO"
	.sectionflags	@""
	.align	4


	//----- nvinfo : EIATTR_CUDA_API_VERSION
	.align		4
        /*0000*/ 	.byte	0x04, 0x37
        /*0002*/ 	.short	(.L_11 - .L_10)
.L_10:
        /*0004*/ 	.word	0x0000007c


	//----- nvinfo : EIATTR_KPARAM_INFO
	.align		4
.L_11:
        /*0008*/ 	.byte	0x04, 0x17
        /*000a*/ 	.short	(.L_13 - .L_12)
.L_12:
        /*000c*/ 	.word	0x00000000
        /*0010*/ 	.short	0x0006
        /*0012*/ 	.short	0x0030
        /*0014*/ 	.byte	0x00, 0xf0, 0x11, 0x00


	//----- nvinfo : EIATTR_KPARAM_INFO
	.align		4
.L_13:
        /*0018*/ 	.byte	0x04, 0x17
        /*001a*/ 	.short	(.L_15 - .L_14)
.L_14:
        /*001c*/ 	.word	0x00000000
        /*0020*/ 	.short	0x0005
        /*0022*/ 	.short	0x0028
        /*0024*/ 	.byte	0x00, 0xf4, 0x21, 0x00


	//----- nvinfo : EIATTR_KPARAM_INFO
	.align		4
.L_15:
        /*0028*/ 	.byte	0x04, 0x17
        /*002a*/ 	.short	(.L_17 - .L_16)
.L_16:
        /*002c*/ 	.word	0x00000000
        /*0030*/ 	.short	0x0004
        /*0032*/ 	.short	0x0020
        /*0034*/ 	.byte	0x00, 0xf4, 0x21, 0x00


	//----- nvinfo : EIATTR_KPARAM_INFO
	.align		4
.L_17:
        /*0038*/ 	.byte	0x04, 0x17
        /*003a*/ 	.short	(.L_19 - .L_18)
.L_18:
        /*003c*/ 	.word	0x00000000
        /*0040*/ 	.short	0x0003
        /*0042*/ 	.short	0x0018
        /*0044*/ 	.byte	0x00, 0xf4, 0x21, 0x00


	//----- nvinfo : EIATTR_KPARAM_INFO
	.align		4
.L_19:
        /*0048*/ 	.byte	0x04, 0x17
        /*004a*/ 	.short	(.L_21 - .L_20)
.L_20:
        /*004c*/ 	.word	0x00000000
        /*0050*/ 	.short	0x0002
        /*0052*/ 	.short	0x0010
        /*0054*/ 	.byte	0x00, 0xf4, 0x21, 0x00


	//----- nvinfo : EIATTR_KPARAM_INFO
	.align		4
.L_21:
        /*0058*/ 	.byte	0x04, 0x17
        /*005a*/ 	.short	(.L_23 - .L_22)
.L_22:
        /*005c*/ 	.word	0x00000000
        /*0060*/ 	.short	0x0001
        /*0062*/ 	.short	0x0008
        /*0064*/ 	.byte	0x00, 0xf4, 0x21, 0x00


	//----- nvinfo : EIATTR_KPARAM_INFO
	.align		4
.L_23:
        /*0068*/ 	.byte	0x04, 0x17
        /*006a*/ 	.short	(.L_25 - .L_24)
.L_24:
        /*006c*/ 	.word	0x00000000
        /*0070*/ 	.short	0x0000
        /*0072*/ 	.short	0x0000
        /*0074*/ 	.byte	0x00, 0xf4, 0x21, 0x00


	//----- nvinfo : EIATTR_SPARSE_MMA_MASK
	.align		4
.L_25:
        /*0078*/ 	.byte	0x03, 0x50
        /*007a*/ 	.short	0x0000


	//----- nvinfo : EIATTR_MAXREG_COUNT
	.align		4
        /*007c*/ 	.byte	0x03, 0x1b
        /*007e*/ 	.short	0x00ff


	//----- nvinfo : EIATTR_EXIT_INSTR_OFFSETS
	.align		4
        /*0080*/ 	.byte	0x04, 0x1c
        /*0082*/ 	.short	(.L_27 - .L_26)


	//   ....[0]....
.L_26:
        /*0084*/ 	.word	0x00000930


	//----- nvinfo : EIATTR_REQNTID
	.align		4
.L_27:
        /*0088*/ 	.byte	0x04, 0x10
        /*008a*/ 	.short	(.L_29 - .L_28)
.L_28:
        /*008c*/ 	.word	0x00000100
        /*0090*/ 	.word	0x00000001
        /*0094*/ 	.word	0x00000001


	//----- nvinfo : EIATTR_CBANK_PARAM_SIZE
	.align		4
.L_29:
        /*0098*/ 	.byte	0x03, 0x19
        /*009a*/ 	.short	0x0034


	//----- nvinfo : EIATTR_PARAM_CBANK
	.align		4
        /*009c*/ 	.byte	0x04, 0x0a
        /*009e*/ 	.short	(.L_31 - .L_30)
	.align		4
.L_30:
        /*00a0*/ 	.word	index@(.nv.constant0.triton_poi_fused_stack_14)
        /*00a4*/ 	.short	0x0210
        /*00a6*/ 	.short	0x0034


	//----- nvinfo : EIATTR_SW_WAR
	.align		4
.L_31:
        /*00a8*/ 	.byte	0x04, 0x36
        /*00aa*/ 	.short	(.L_33 - .L_32)
.L_32:
        /*00ac*/ 	.word	0x00000008
.L_33:


//--------------------- .nv.callgraph             --------------------------
	.section	.nv.callgraph,"",@"SHT_CUDA_CALLGRAPH"
	.align	4
	.sectionentsize	8
	.align		4
        /*0000*/ 	.word	0x00000000
	.align		4
        /*0004*/ 	.word	0xffffffff
	.align		4
        /*0008*/ 	.word	0x00000000
	.align		4
        /*000c*/ 	.word	0xfffffffe
	.align		4
        /*0010*/ 	.word	0x00000000
	.align		4
        /*0014*/ 	.word	0xfffffffd
	.align		4
        /*0018*/ 	.word	0x00000000
	.align		4
        /*001c*/ 	.word	0xfffffffc


//--------------------- .nv.constant4             --------------------------
	.section	.nv.constant4,"a",@progbits
	.align	8
	.align		8
.nv.constant4:
        /*0000*/ 	.dword	_$_str
	.align		8
        /*0008*/ 	.dword	_$_str_$_2


//--------------------- .text.triton_poi_fused_stack_14 --------------------------
	.section	.text.triton_poi_fused_stack_14,"ax",@progbits
	.align	128
        .global         triton_poi_fused_stack_14
        .type           triton_poi_fused_stack_14,@function
        .size           triton_poi_fused_stack_14,(.L_x_1 - triton_poi_fused_stack_14)
        .other          triton_poi_fused_stack_14,@"STO_CUDA_ENTRY STV_DEFAULT"
triton_poi_fused_stack_14:
.text.triton_poi_fused_stack_14:
[----:B------:R-:W-:Y:S01]  /*0000*/  LDC R1, c[0x0][0x28] ;  /* 0x00000a00ff017b82 */ /* 0x000fe20000000800 */
[----:B------:R-:W1:Y:S07]  /*0010*/  S2R R0, SR_TID.X ;  /* 0x0000000000007919 */ /* 0x000e6e0000002100 */
[----:B------:R-:W2:Y:S01]  /*0020*/  LDC.64 R6, c[0x0][0x220] ;  /* 0x00008800ff067b82 */ /* 0x000ea20000000a00 */
[----:B------:R-:W-:Y:S01]  /*0030*/  CS2R R12, SRZ ;  /* 0x00000000000c7805 */ /* 0x000fe2000001ff00 */
[----:B------:R-:W-:Y:S01]  /*0040*/  ULDC.64 UR4, c[0x0][0x208] ;  /* 0x0000820000047ab9 */ /* 0x000fe20000000a00 */
[----:B------:R-:W3:Y:S05]  /*0050*/  S2R R2, SR_CTAID.X ;  /* 0x0000000000027919 */ /* 0x000eea0000002500 */
[----:B------:R-:W4:Y:S08]  /*0060*/  LDC.64 R8, c[0x0][0x228] ;  /* 0x00008a00ff087b82 */ /* 0x000f300000000a00 */
[----:B------:R-:W5:Y:S01]  /*0070*/  LDC.64 R24, c[0x0][0x218] ;  /* 0x00008600ff187b82 */ /* 0x000f620000000a00 */
[----:B-1----:R-:W-:-:S05]  /*0080*/  IMAD.SHL.U32 R0, R0, 0x2, RZ ;  /* 0x0000000200007824 */ /* 0x002fca00078e00ff */
[----:B------:R-:W-:-:S05]  /*0090*/  LOP3.LUT R3, R0, 0x1fe, RZ, 0xc0, !PT ;  /* 0x000001fe00037812 */ /* 0x000fca00078ec0ff */
[----:B---3--:R-:W-:-:S05]  /*00a0*/  IMAD R0, R2, 0x200, R3 ;  /* 0x0000020002007824 */ /* 0x008fca00078e0203 */
[----:B------:R-:W-:Y:S02]  /*00b0*/  SHF.R.S32.HI R3, RZ, 0x1f, R0 ;  /* 0x0000001fff037819 */ /* 0x000fe40000011400 */
[----:B------:R-:W-:Y:S02]  /*00c0*/  ISETP.GE.AND P0, PT, R0, 0x40000, PT ;  /* 0x000400000000780c */ /* 0x000fe40003f06270 */
[----:B------:R-:W-:-:S04]  /*00d0*/  LEA.HI R10, R3, R0, RZ, 0x8 ;  /* 0x00000000030a7211 */ /* 0x000fc800078f40ff */
[----:B------:R-:W-:-:S05]  /*00e0*/  LOP3.LUT R3, R10, 0xffffff00, RZ, 0xc0, !PT ;  /* 0xffffff000a037812 */ /* 0x000fca00078ec0ff */
[----:B------:R-:W-:-:S04]  /*00f0*/  IMAD.IADD R3, R0, 0x1, -R3 ;  /* 0x0000000100037824 */ /* 0x000fc800078e0a03 */
[----:B--2---:R-:W-:-:S05]  /*0100*/  IMAD.WIDE R4, R3, 0x4, R6 ;  /* 0x0000000403047825 */ /* 0x004fca00078e0206 */
[----:B------:R1:W2:Y:S01]  /*0110*/  @!P0 LDG.E.EL.64 R12, desc[UR4][R4.64] ;  /* 0x00000004040c8981 */ /* 0x0002a2000c2e1b00 */
[----:B------:R-:W-:Y:S02]  /*0120*/  SHF.R.S32.HI R16, RZ, 0x8, R10 ;  /* 0x00000008ff107819 */ /* 0x000fe4000001140a */
[----:B------:R-:W-:Y:S02]  /*0130*/  CS2R R14, SRZ ;  /* 0x00000000000e7805 */ /* 0x000fe4000001ff00 */
[----:B------:R-:W-:Y:S01]  /*0140*/  SHF.R.S32.HI R2, RZ, 0x16, R2 ;  /* 0x00000016ff027819 */ /* 0x000fe20000011402 */
[----:B------:R-:W3:Y:S01]  /*0150*/  LDC.64 R10, c[0x0][0x230] ;  /* 0x00008c00ff0a7b82 */ /* 0x000ee20000000a00 */
[----:B----4-:R-:W-:-:S04]  /*0160*/  IMAD.WIDE R26, R3, 0x4, R8 ;  /* 0x00000004031a7825 */ /* 0x010fc800078e0208 */
[----:B-----5:R-:W-:Y:S01]  /*0170*/  IMAD.WIDE R22, R3, 0x4, R24 ;  /* 0x0000000403167825 */ /* 0x020fe200078e0218 */
[----:B-1----:R-:W-:Y:S01]  /*0180*/  LEA.HI R4, R16, R16, RZ, 0x8 ;  /* 0x0000001010047211 */ /* 0x002fe200078f40ff */
[----:B------:R1:W4:Y:S03]  /*0190*/  @!P0 LDG.E.EL.64 R14, desc[UR4][R26.64] ;  /* 0x000000041a0e8981 */ /* 0x000326000c2e1b00 */
[----:B------:R-:W-:-:S05]  /*01a0*/  LOP3.LUT R5, R4, 0x7fff00, RZ, 0xc0, !PT ;  /* 0x007fff0004057812 */ /* 0x000fca00078ec0ff */
[----:B------:R-:W-:Y:S01]  /*01b0*/  IMAD.IADD R4, R16, 0x1, -R5 ;  /* 0x0000000110047824 */ /* 0x000fe200078e0a05 */
[----:B------:R-:W-:Y:S01]  /*01c0*/  SGXT R5, R2, 0x1 ;  /* 0x000000010205781a */ /* 0x000fe20000000200 */
[----:B-1----:R-:W1:Y:S03]  /*01d0*/  LDC.64 R26, c[0x0][0x210] ;  /* 0x00008400ff1a7b82 */ /* 0x002e660000000a00 */
[----:B------:R-:W-:-:S05]  /*01e0*/  LEA.HI R5, R5, R0, RZ, 0x10 ;  /* 0x0000000005057211 */ /* 0x000fca00078f80ff */
[----:B------:R-:W-:-:S05]  /*01f0*/  IMAD.SHL.U32 R5, R5, 0x2, RZ ;  /* 0x0000000205057824 */ /* 0x000fca00078e00ff */
[----:B------:R-:W-:Y:S01]  /*0200*/  LOP3.LUT R2, R5, 0xfffe0000, RZ, 0xc0, !PT ;  /* 0xfffe000005027812 */ /* 0x000fe200078ec0ff */
[----:B------:R-:W-:-:S04]  /*0210*/  VIADD R5, R3, 0x100 ;  /* 0x0000010003057836 */ /* 0x000fc80000000000 */
[----:B------:R-:W-:Y:S02]  /*0220*/  IMAD R28, R4, 0x200, R2 ;  /* 0x00000200041c7824 */ /* 0x000fe400078e0202 */
[----:B---3--:R-:W-:Y:S01]  /*0230*/  IMAD.WIDE R18, R3, 0x4, R10 ;  /* 0x0000000403127825 */ /* 0x008fe200078e020a */
[----:B------:R-:W-:-:S03]  /*0240*/  CS2R R16, SRZ ;  /* 0x0000000000107805 */ /* 0x000fc6000001ff00 */
[----:B------:R-:W-:-:S03]  /*0250*/  IMAD.IADD R29, R3, 0x1, R28 ;  /* 0x00000001031d7824 */ /* 0x000fc600078e021c */
[----:B------:R3:W5:Y:S01]  /*0260*/  @!P0 LDG.E.EL.64 R16, desc[UR4][R18.64] ;  /* 0x0000000412108981 */ /* 0x000762000c2e1b00 */
[----:B-1----:R-:W-:Y:S01]  /*0270*/  IMAD.WIDE R28, R29, 0x4, R26 ;  /* 0x000000041d1c7825 */ /* 0x002fe200078e021a */
[----:B---3--:R-:W-:-:S06]  /*0280*/  CS2R R18, SRZ ;  /* 0x0000000000127805 */ /* 0x008fcc000001ff00 */
[----:B------:R1:W3:Y:S02]  /*0290*/  @!P0 LDG.E.64 R18, desc[UR4][R28.64] ;  /* 0x000000041c128981 */ /* 0x0002e4000c1e1b00 */
[----:B-1----:R-:W-:Y:S01]  /*02a0*/  IMAD.WIDE.U32 R28, R5, 0x4, R24 ;  /* 0x00000004051c7825 */ /* 0x002fe200078e0018 */
[----:B------:R-:W-:-:S03]  /*02b0*/  CS2R R24, SRZ ;  /* 0x0000000000187805 */ /* 0x000fc6000001ff00 */
[----:B------:R-:W-:-:S04]  /*02c0*/  IMAD.WIDE.U32 R8, R5, 0x4, R8 ;  /* 0x0000000405087825 */ /* 0x000fc800078e0008 */
[----:B------:R-:W-:Y:S01]  /*02d0*/  IMAD.WIDE.U32 R10, R5, 0x4, R10 ;  /* 0x00000004050a7825 */ /* 0x000fe200078e000a */
[----:B--2---:R-:W-:Y:S02]  /*02e0*/  SEL R12, R12, RZ, !P0 ;  /* 0x000000ff0c0c7207 */ /* 0x004fe40004000000 */
[----:B------:R-:W-:-:S03]  /*02f0*/  SEL R13, R13, RZ, !P0 ;  /* 0x000000ff0d0d7207 */ /* 0x000fc60004000000 */
[----:B------:R-:W-:Y:S02]  /*0300*/  FADD R21, R12, 9.9999997473787516356e-06 ;  /* 0x3727c5ac0c157421 */ /* 0x000fe40000000000 */
[----:B------:R-:W-:Y:S01]  /*0310*/  FADD R20, R13, 9.9999997473787516356e-06 ;  /* 0x3727c5ac0d147421 */ /* 0x000fe20000000000 */
[----:B------:R-:W-:-:S03]  /*0320*/  CS2R R12, SRZ ;  /* 0x00000000000c7805 */ /* 0x000fc6000001ff00 */
[----:B------:R-:W1:Y:S03]  /*0330*/  MUFU.SQRT R21, R21 ;  /* 0x0000001500157308 */ /* 0x000e660000002000 */
[----:B------:R2:W4:Y:S05]  /*0340*/  @!P0 LDG.E.EL.64 R12, desc[UR4][R22.64] ;  /* 0x00000004160c8981 */ /* 0x00052a000c2e1b00 */
[----:B------:R-:W2:Y:S01]  /*0350*/  MUFU.SQRT R20, R20 ;  /* 0x0000001400147308 */ /* 0x000ea20000002000 */
[C---:B-1----:R-:W-:Y:S02]  /*0360*/  FSETP.GT.AND P1, PT, R21.reuse, 8.50705917302346158658e+37, PT ;  /* 0x7e8000001500780b */ /* 0x042fe40003f24000 */
[----:B------:R-:W-:-:S02]  /*0370*/  FSETP.GEU.AND P3, PT, R21, 1.175494350822287508e-38, PT ;  /* 0x008000001500780b */ /* 0x000fc40003f6e000 */
[C---:B0-2---:R-:W-:Y:S02]  /*0380*/  FSETP.GT.AND P2, PT, R20.reuse, 8.50705917302346158658e+37, PT ;  /* 0x7e8000001400780b */ /* 0x045fe40003f44000 */
[----:B------:R-:W-:-:S07]  /*0390*/  FSETP.GEU.AND P4, PT, R20, 1.175494350822287508e-38, PT ;  /* 0x008000001400780b */ /* 0x000fce0003f8e000 */
[----:B------:R-:W-:-:S04]  /*03a0*/  @P1 FMUL R21, R21, 0.25 ;  /* 0x3e80000015151820 */ /* 0x000fc80000400000 */
[----:B------:R-:W-:Y:S01]  /*03b0*/  @!P3 FMUL R21, R21, 16777216 ;  /* 0x4b8000001515b820 */ /* 0x000fe20000400000 */
[----:B------:R-:W-:Y:S01]  /*03c0*/  @P2 FMUL R20, R20, 0.25 ;  /* 0x3e80000014142820 */ /* 0x000fe20000400000 */
[----:B------:R-:W-:-:S04]  /*03d0*/  IMAD.IADD R23, R2, 0x1, R5 ;  /* 0x0000000102177824 */ /* 0x000fc800078e0205 */
[----:B------:R-:W0:Y:S01]  /*03e0*/  MUFU.RCP R21, R21 ;  /* 0x0000001500157308 */ /* 0x000e220000001000 */
[----:B------:R-:W-:Y:S01]  /*03f0*/  @!P4 FMUL R20, R20, 16777216 ;  /* 0x4b8000001414c820 */ /* 0x000fe20000400000 */
[----:B------:R-:W-:Y:S02]  /*0400*/  IMAD.MOV.U32 R2, RZ, RZ, 0x3e800000 ;  /* 0x3e800000ff027424 */ /* 0x000fe400078e00ff */
[----:B------:R-:W-:-:S04]  /*0410*/  IMAD R22, R4, 0x200, R23 ;  /* 0x0000020004167824 */ /* 0x000fc800078e0217 */
[----:B------:R-:W1:Y:S01]  /*0420*/  MUFU.RCP R20, R20 ;  /* 0x0000001400147308 */ /* 0x000e620000001000 */
[C---:B------:R-:W-:Y:S02]  /*0430*/  FSEL R4, R2.reuse, 1, P1 ;  /* 0x3f80000002047808 */ /* 0x040fe40000800000 */
[----:B------:R-:W-:-:S03]  /*0440*/  FSEL R3, R2, 1, P2 ;  /* 0x3f80000002037808 */ /* 0x000fc60001000000 */
[----:B------:R-:W-:Y:S01]  /*0450*/  @!P3 FMUL R4, R4, 16777216 ;  /* 0x4b8000000404b820 */ /* 0x000fe20000400000 */
[----:B------:R-:W-:Y:S01]  /*0460*/  ISETP.GT.AND P1, PT, R0, 0x3ffff, PT ;  /* 0x0003ffff0000780c */ /* 0x000fe20003f24270 */
[----:B------:R-:W-:Y:S02]  /*0470*/  @!P4 FMUL R3, R3, 16777216 ;  /* 0x4b8000000303c820 */ /* 0x000fe40000400000 */
[----:B0-----:R-:W-:Y:S01]  /*0480*/  FMUL R4, R21, R4 ;  /* 0x0000000415047220 */ /* 0x001fe20000400000 */
[----:B------:R-:W-:Y:S02]  /*0490*/  VIADD R21, R22, 0xfff80000 ;  /* 0xfff8000016157836 */ /* 0x000fe40000000000 */
[----:B-1----:R-:W-:Y:S02]  /*04a0*/  FMUL R3, R20, R3 ;  /* 0x0000000314037220 */ /* 0x002fe40000400000 */
[----:B------:R-:W-:Y:S01]  /*04b0*/  IMAD.WIDE R26, R21, 0x4, R26 ;  /* 0x00000004151a7825 */ /* 0x000fe200078e021a */
[----:B------:R-:W-:-:S06]  /*04c0*/  CS2R R20, SRZ ;  /* 0x0000000000147805 */ /* 0x000fcc000001ff00 */
[----:B------:R0:W2:Y:S02]  /*04d0*/  @P1 LDG.E.64 R20, desc[UR4][R26.64] ;  /* 0x000000041a141981 */ /* 0x0000a4000c1e1b00 */
[----:B0-----:R-:W-:-:S05]  /*04e0*/  IMAD.WIDE.U32 R26, R5, 0x4, R6 ;  /* 0x00000004051a7825 */ /* 0x001fca00078e0006 */
[----:B------:R-:W2:Y:S01]  /*04f0*/  @P1 LDG.E.EL.64 R24, desc[UR4][R26.64] ;  /* 0x000000041a181981 */ /* 0x000ea2000c2e1b00 */
[----:B------:R-:W-:-:S06]  /*0500*/  CS2R R22, SRZ ;  /* 0x0000000000167805 */ /* 0x000fcc000001ff00 */
[----:B------:R0:W2:Y:S01]  /*0510*/  @P1 LDG.E.EL.64 R22, desc[UR4][R28.64] ;  /* 0x000000041c161981 */ /* 0x0000a2000c2e1b00 */
[----:B------:R-:W-:-:S06]  /*0520*/  CS2R R6, SRZ ;  /* 0x0000000000067805 */ /* 0x000fcc000001ff00 */
[----:B------:R3:W2:Y:S01]  /*0530*/  @P1 LDG.E.EL.64 R6, desc[UR4][R8.64] ;  /* 0x0000000408061981 */ /* 0x0006a2000c2e1b00 */
[----:B0-----:R-:W-:-:S06]  /*0540*/  CS2R R28, SRZ ;  /* 0x00000000001c7805 */ /* 0x001fcc000001ff00 */
[----:B------:R0:W2:Y:S01]  /*0550*/  @P1 LDG.E.EL.64 R28, desc[UR4][R10.64] ;  /* 0x000000040a1c1981 */ /* 0x0000a2000c2e1b00 */
[----:B---3--:R-:W-:Y:S02]  /*0560*/  SEL R9, R18, RZ, !P0 ;  /* 0x000000ff12097207 */ /* 0x008fe40004000000 */
[----:B-----5:R-:W-:Y:S02]  /*0570*/  SEL R16, R16, RZ, !P0 ;  /* 0x000000ff10107207 */ /* 0x020fe40004000000 */
[----:B------:R-:W-:Y:S02]  /*0580*/  SEL R17, R17, RZ, !P0 ;  /* 0x000000ff11117207 */ /* 0x000fe40004000000 */
[----:B----4-:R-:W-:Y:S02]  /*0590*/  SEL R8, R12, RZ, !P0 ;  /* 0x000000ff0c087207 */ /* 0x010fe40004000000 */
[----:B------:R-:W-:Y:S02]  /*05a0*/  SEL R13, R13, RZ, !P0 ;  /* 0x000000ff0d0d7207 */ /* 0x000fe40004000000 */
[----:B------:R-:W-:Y:S01]  /*05b0*/  SEL R12, R19, RZ, !P0 ;  /* 0x000000ff130c7207 */ /* 0x000fe20004000000 */
[----:B------:R-:W-:-:S04]  /*05c0*/  FADD R9, R9, -R8 ;  /* 0x8000000809097221 */ /* 0x000fc80000000000 */
[----:B------:R-:W-:Y:S01]  /*05d0*/  FADD R12, R12, -R13 ;  /* 0x8000000d0c0c7221 */ /* 0x000fe20000000000 */
[----:B------:R-:W-:-:S03]  /*05e0*/  FMUL R4, R4, R9 ;  /* 0x0000000904047220 */ /* 0x000fc60000400000 */
[----:B------:R-:W-:Y:S01]  /*05f0*/  FMUL R9, R3, R12 ;  /* 0x0000000c03097220 */ /* 0x000fe20000400000 */
[----:B--2---:R-:W-:-:S05]  /*0600*/  SEL R24, R24, RZ, P1 ;  /* 0x000000ff18187207 */ /* 0x004fca0000800000 */
[----:B------:R-:W-:Y:S01]  /*0610*/  FADD R24, R24, 9.9999997473787516356e-06 ;  /* 0x3727c5ac18187421 */ /* 0x000fe20000000000 */
[----:B------:R-:W-:-:S03]  /*0620*/  SEL R25, R25, RZ, P1 ;  /* 0x000000ff19197207 */ /* 0x000fc60000800000 */
[----:B------:R-:W1:Y:S02]  /*0630*/  MUFU.SQRT R5, R24 ;  /* 0x0000001800057308 */ /* 0x000e640000002000 */
[----:B------:R-:W-:-:S06]  /*0640*/  FADD R25, R25, 9.9999997473787516356e-06 ;  /* 0x3727c5ac19197421 */ /* 0x000fcc0000000000 */
[----:B------:R-:W2:Y:S01]  /*0650*/  MUFU.SQRT R26, R25 ;  /* 0x00000019001a7308 */ /* 0x000ea20000002000 */
[C---:B-1----:R-:W-:Y:S02]  /*0660*/  FSETP.GT.AND P2, PT, R5.reuse, 8.50705917302346158658e+37, PT ;  /* 0x7e8000000500780b */ /* 0x042fe40003f44000 */
[----:B------:R-:W-:Y:S02]  /*0670*/  FSETP.GEU.AND P4, PT, R5, 1.175494350822287508e-38, PT ;  /* 0x008000000500780b */ /* 0x000fe40003f8e000 */
[C---:B--2---:R-:W-:Y:S02]  /*0680*/  FSETP.GT.AND P3, PT, R26.reuse, 8.50705917302346158658e+37, PT ;  /* 0x7e8000001a00780b */ /* 0x044fe40003f64000 */
[----:B------:R-:W-:-:S07]  /*0690*/  FSETP.GEU.AND P5, PT, R26, 1.175494350822287508e-38, PT ;  /* 0x008000001a00780b */ /* 0x000fce0003fae000 */
[----:B------:R-:W-:-:S04]  /*06a0*/  @P2 FMUL R5, R5, 0.25 ;  /* 0x3e80000005052820 */ /* 0x000fc80000400000 */
[----:B------:R-:W-:Y:S01]  /*06b0*/  @!P4 FMUL R5, R5, 16777216 ;  /* 0x4b8000000505c820 */ /* 0x000fe20000400000 */
[----:B------:R-:W-:-:S05]  /*06c0*/  @P3 FMUL R26, R26, 0.25 ;  /* 0x3e8000001a1a3820 */ /* 0x000fca0000400000 */
[----:B------:R-:W1:Y:S01]  /*06d0*/  MUFU.RCP R5, R5 ;  /* 0x0000000500057308 */ /* 0x000e620000001000 */
[----:B0-----:R-:W-:Y:S01]  /*06e0*/  FSEL R10, R2, 1, P2 ;  /* 0x3f800000020a7808 */ /* 0x001fe20001000000 */
[----:B------:R-:W-:Y:S01]  /*06f0*/  @!P5 FMUL R26, R26, 16777216 ;  /* 0x4b8000001a1ad820 */ /* 0x000fe20000400000 */
[----:B------:R-:W-:Y:S02]  /*0700*/  SEL R20, R20, RZ, P1 ;  /* 0x000000ff14147207 */ /* 0x000fe40000800000 */
[----:B------:R-:W-:Y:S01]  /*0710*/  SEL R13, R22, RZ, P1 ;  /* 0x000000ff160d7207 */ /* 0x000fe20000800000 */
[----:B------:R-:W-:Y:S01]  /*0720*/  @!P4 FMUL R10, R10, 16777216 ;  /* 0x4b8000000a0ac820 */ /* 0x000fe20000400000 */
[----:B------:R-:W-:Y:S01]  /*0730*/  FSEL R11, R2, 1, P3 ;  /* 0x3f800000020b7808 */ /* 0x000fe20001800000 */
[----:B------:R-:W0:Y:S01]  /*0740*/  MUFU.RCP R8, R26 ;  /* 0x0000001a00087308 */ /* 0x000e220000001000 */
[----:B------:R-:W-:Y:S02]  /*0750*/  SEL R21, R21, RZ, P1 ;  /* 0x000000ff15157207 */ /* 0x000fe40000800000 */
[----:B------:R-:W-:Y:S01]  /*0760*/  SEL R2, R23, RZ, P1 ;  /* 0x000000ff17027207 */ /* 0x000fe20000800000 */
[----:B------:R-:W-:Y:S01]  /*0770*/  FADD R12, R20, -R13 ;  /* 0x8000000d140c7221 */ /* 0x000fe20000000000 */
[----:B-1----:R-:W-:-:S03]  /*0780*/  FMUL R13, R5, R10 ;  /* 0x0000000a050d7220 */ /* 0x002fc60000400000 */
[----:B------:R-:W-:Y:S02]  /*0790*/  FADD R5, R21, -R2 ;  /* 0x8000000215057221 */ /* 0x000fe40000000000 */
[----:B------:R-:W1:Y:S01]  /*07a0*/  LDC.64 R2, c[0x0][0x238] ;  /* 0x00008e00ff027b82 */ /* 0x000e620000000a00 */
[----:B------:R-:W-:Y:S01]  /*07b0*/  @!P5 FMUL R11, R11, 16777216 ;  /* 0x4b8000000b0bd820 */ /* 0x000fe20000400000 */
[----:B------:R-:W-:-:S03]  /*07c0*/  SEL R28, R28, RZ, P1 ;  /* 0x000000ff1c1c7207 */ /* 0x000fc60000800000 */
[----:B0-----:R-:W-:Y:S01]  /*07d0*/  FMUL R10, R8, R11 ;  /* 0x0000000b080a7220 */ /* 0x001fe20000400000 */
[----:B------:R-:W-:Y:S01]  /*07e0*/  FMUL R11, R13, R12 ;  /* 0x0000000c0d0b7220 */ /* 0x000fe20000400000 */
[----:B------:R-:W-:Y:S02]  /*07f0*/  SEL R13, R14, RZ, !P0 ;  /* 0x000000ff0e0d7207 */ /* 0x000fe40004000000 */
[----:B------:R-:W-:Y:S02]  /*0800*/  SEL R8, R15, RZ, !P0 ;  /* 0x000000ff0f087207 */ /* 0x000fe40004000000 */
[----:B------:R-:W-:Y:S01]  /*0810*/  SEL R15, R6, RZ, P1 ;  /* 0x000000ff060f7207 */ /* 0x000fe20000800000 */
[----:B------:R-:W-:Y:S01]  /*0820*/  FMUL R6, R10, R5 ;  /* 0x000000050a067220 */ /* 0x000fe20000400000 */
[----:B------:R-:W-:Y:S02]  /*0830*/  SEL R12, R7, RZ, P1 ;  /* 0x000000ff070c7207 */ /* 0x000fe40000800000 */
[----:B------:R-:W-:Y:S01]  /*0840*/  SEL R29, R29, RZ, P1 ;  /* 0x000000ff1d1d7207 */ /* 0x000fe20000800000 */
[----:B------:R-:W-:Y:S01]  /*0850*/  FFMA R4, R13, R4, R16 ;  /* 0x000000040d047223 */ /* 0x000fe20000000010 */
[----:B------:R-:W-:Y:S01]  /*0860*/  FFMA R9, R8, R9, R17 ;  /* 0x0000000908097223 */ /* 0x000fe20000000011 */
[----:B------:R-:W-:-:S02]  /*0870*/  FFMA R11, R15, R11, R28 ;  /* 0x0000000b0f0b7223 */ /* 0x000fc4000000001c */
[----:B------:R-:W-:Y:S01]  /*0880*/  FFMA R6, R12, R6, R29 ;  /* 0x000000060c067223 */ /* 0x000fe2000000001d */
[----:B------:R-:W-:Y:S02]  /*0890*/  FSETP.GEU.AND P3, PT, R4, RZ, PT ;  /* 0x000000ff0400720b */ /* 0x000fe40003f6e000 */
[----:B------:R-:W-:Y:S02]  /*08a0*/  FSETP.GEU.AND P4, PT, R9, RZ, PT ;  /* 0x000000ff0900720b */ /* 0x000fe40003f8e000 */
[----:B------:R-:W-:Y:S02]  /*08b0*/  FSETP.GEU.AND P2, PT, R11, RZ, PT ;  /* 0x000000ff0b00720b */ /* 0x000fe40003f4e000 */
[----:B------:R-:W-:Y:S01]  /*08c0*/  FSETP.GEU.AND P1, PT, R6, RZ, PT ;  /* 0x000000ff0600720b */ /* 0x000fe20003f2e000 */
[----:B-1----:R-:W-:Y:S01]  /*08d0*/  IMAD.WIDE R2, R0, 0x4, R2 ;  /* 0x0000000400027825 */ /* 0x002fe200078e0202 */
[----:B------:R-:W-:Y:S02]  /*08e0*/  FSEL R4, R4, RZ, P3 ;  /* 0x000000ff04047208 */ /* 0x000fe40001800000 */
[----:B------:R-:W-:-:S02]  /*08f0*/  FSEL R5, R9, RZ, P4 ;  /* 0x000000ff09057208 */ /* 0x000fc40002000000 */
[----:B------:R-:W-:Y:S02]  /*0900*/  @P0 FSEL R4, R11, RZ, P2 ;  /* 0x000000ff0b040208 */ /* 0x000fe40001000000 */
[----:B------:R-:W-:-:S05]  /*0910*/  @P0 FSEL R5, R6, RZ, P1 ;  /* 0x000000ff06050208 */ /* 0x000fca0000800000 */
[----:B------:R-:W-:Y:S01]  /*0920*/  STG.E.64 desc[UR4][R2.64], R4 ;  /* 0x0000000402007986 */ /* 0x000fe2000c101b04 */
[----:B------:R-:W-:Y:S05]  /*0930*/  EXIT ;  /* 0x000000000000794d */ /* 0x000fea0003800000 */
.L_x_0:
[----:B------:R-:W-:-:S00]  /*0940*/  BRA `(.L_x_0) ;  /* 0xfffffffc00fc7947 */ /* 0x000fc0000383ffff */
[----:B------:R-:W-:-:S00]  /*0950*/  NOP ;  /* 0x0000000000007918 */ /* 0x000fc00000000000 */
        /* <DEDUP_REMOVED lines=10> */
.L_x_1:


//--------------------- .nv.global.init           --------------------------
	.section	.nv.global.init,"aw",@progbits
.nv.global.init:
	.type		_$_str,@object
	.size		_$_str,(_$_str_$_2 - _$_str)
_$_str:
        /*0000*/ 	.byte	0x5f, 0x5f, 0x43, 0x55, 0x44, 0x41, 0x5f, 0x46, 0x54, 0x5a, 0x00
	.type		_$_str_$_2,@object
	.size		_$_str_$_2,(.L_1 - _$_str_$_2)
_$_str_$_2:
        /*000b*/ 	.byte	0x5f, 0x5f, 0x43, 0x55, 0x44, 0x41, 0x5f, 0x50, 0x52, 0x45, 0x43, 0x5f, 0x53, 0x51, 0x52, 0x54
        /*001b*/ 	.byte	0x00
.L_1:


//--------------------- .nv.constant0.triton_poi_fused_stack_14 --------------------------
	.section	.nv.constant0.triton_poi_fused_stack_14,"a",@progbits
	.sectionflags	@""
	.align	4
.nv.constant0.triton_poi_fused_stack_14:
	.zero		580
